	.headerflags	@"EF_CUDA_TEXMODE_UNIFIED EF_CUDA_64BIT_ADDRESS EF_CUDA_ACCELERATORS EF_CUDA_SM90 EF_CUDA_VIRTUAL_SM(EF_CUDA_SM90)"
	.elftype	@"ET_EXEC"


//--------------------- .nv.info                  --------------------------
	.section	.nv.info,"",@"SHT_CUDA_INFO"
	.align	4


	//----- nvinfo : EIATTR_REGCOUNT
	.align		4
        /*0000*/ 	.byte	0x04, 0x2f
        /*0002*/ 	.short	(.L_3 - .L_2)
	.align		4
.L_2:
        /*0004*/ 	.word	index@(triton_poi_fused__native_batch_norm_legit_no_training_convolution_relu_65)
        /*0008*/ 	.word	0x0000001c


	//----- nvinfo : EIATTR_MIN_STACK_SIZE
	.align		4
.L_3:
        /*000c*/ 	.byte	0x04, 0x12
        /*000e*/ 	.short	(.L_5 - .L_4)
	.align		4
.L_4:
        /*0010*/ 	.word	index@(triton_poi_fused__native_batch_norm_legit_no_training_convolution_relu_65)
        /*0014*/ 	.word	0x00000000


	//----- nvinfo : EIATTR_FRAME_SIZE
	.align		4
.L_5:
        /*0018*/ 	.byte	0x04, 0x11
        /*001a*/ 	.short	(.L_7 - .L_6)
	.align		4
.L_6:
        /*001c*/ 	.word	index@(triton_poi_fused__native_batch_norm_legit_no_training_convolution_relu_65)
        /*0020*/ 	.word	0x00000000


	//----- nvinfo : EIATTR_MIN_STACK_SIZE
	.align		4
.L_7:
        /*0024*/ 	.byte	0x04, 0x12
        /*0026*/ 	.short	(.L_9 - .L_8)
	.align		4
.L_8:
        /*0028*/ 	.word	index@(triton_poi_fused__native_batch_norm_legit_no_training_convolution_relu_65)
        /*002c*/ 	.word	0x00000000
.L_9:


//--------------------- .nv.info.triton_poi_fused__native_batch_norm_legit_no_training_convolution_relu_65 --------------------------
	.section	.nv.info.triton_poi_fused__native_batch_norm_legit_no_training_convolution_relu_65,"",@"SHT_CUDA_INFO"
	.sectionflags	@""
	.align	4


	//----- nvinfo : EIATTR_CUDA_API_VERSION
	.align		4
        /*0000*/ 	.byte	0x04, 0x37
        /*0002*/ 	.short	(.L_11 - .L_10)
.L_10:
        /*0004*/ 	.word	0x0000007c


	//----- nvinfo : EIATTR_KPARAM_INFO
	.align		4
.L_11:
        /*0008*/ 	.byte	0x04, 0x17
        /*000a*/ 	.short	(.L_13 - .L_12)
.L_12:
        /*000c*/ 	.word	0x00000000
        /*0010*/ 	.short	0x0007
        /*0012*/ 	.short	0x0038
        /*0014*/ 	.byte	0x00, 0xf0, 0x11, 0x00


	//----- nvinfo : EIATTR_KPARAM_INFO
	.align		4
.L_13:
        /*0018*/ 	.byte	0x04, 0x17
        /*001a*/ 	.short	(.L_15 - .L_14)
.L_14:
        /*001c*/ 	.word	0x00000000
        /*0020*/ 	.short	0x0006
        /*0022*/ 	.short	0x0030
        /*0024*/ 	.byte	0x00, 0xf4, 0x21, 0x00


	//----- nvinfo : EIATTR_KPARAM_INFO
	.align		4
.L_15:
        /*0028*/ 	.byte	0x04, 0x17
        /*002a*/ 	.short	(.L_17 - .L_16)
.L_16:
        /*002c*/ 	.word	0x00000000
        /*0030*/ 	.short	0x0005
        /*0032*/ 	.short	0x0028
        /*0034*/ 	.byte	0x00, 0xf4, 0x21, 0x00


	//----- nvinfo : EIATTR_KPARAM_INFO
	.align		4
.L_17:
        /*0038*/ 	.byte	0x04, 0x17
        /*003a*/ 	.short	(.L_19 - .L_18)
.L_18:
        /*003c*/ 	.word	0x00000000
        /*0040*/ 	.short	0x0004
        /*0042*/ 	.short	0x0020
        /*0044*/ 	.byte	0x00, 0xf4, 0x21, 0x00


	//----- nvinfo : EIATTR_KPARAM_INFO
	.align		4
.L_19:
        /*0048*/ 	.byte	0x04, 0x17
        /*004a*/ 	.short	(.L_21 - .L_20)
.L_20:
        /*004c*/ 	.word	0x00000000
        /*0050*/ 	.short	0x0003
        /*0052*/ 	.short	0x0018
        /*0054*/ 	.byte	0x00, 0xf4, 0x21, 0x00


	//----- nvinfo : EIATTR_KPARAM_INFO
	.align		4
.L_21:
        /*0058*/ 	.byte	0x04, 0x17
        /*005a*/ 	.short	(.L_23 - .L_22)
.L_22:
        /*005c*/ 	.word	0x00000000
        /*0060*/ 	.short	0x0002
        /*0062*/ 	.short	0x0010
        /*0064*/ 	.byte	0x00, 0xf4, 0x21, 0x00


	//----- nvinfo : EIATTR_KPARAM_INFO
	.align		4
.L_23:
        /*0068*/ 	.byte	0x04, 0x17
        /*006a*/ 	.short	(.L_25 - .L_24)
.L_24:
        /*006c*/ 	.word	0x00000000
        /*0070*/ 	.short	0x0001
        /*0072*/ 	.short	0x0008
        /*0074*/ 	.byte	0x00, 0xf4, 0x21, 0x00


	//----- nvinfo : EIATTR_KPARAM_INFO
	.align		4
.L_25:
        /*0078*/ 	.byte	0x04, 0x17
        /*007a*/ 	.short	(.L_27 - .L_26)
.L_26:
        /*007c*/ 	.word	0x00000000
        /*0080*/ 	.short	0x0000
        /*0082*/ 	.short	0x0000
        /*0084*/ 	.byte	0x00, 0xf4, 0x21, 0x00


	//----- nvinfo : EIATTR_SPARSE_MMA_MASK
	.align		4
.L_27:
        /*0088*/ 	.byte	0x03, 0x50
        /*008a*/ 	.short	0x0000


	//----- nvinfo : EIATTR_MAXREG_COUNT
	.align		4
        /*008c*/ 	.byte	0x03, 0x1b
        /*008e*/ 	.short	0x00ff


	//----- nvinfo : EIATTR_EXIT_INSTR_OFFSETS
	.align		4
        /*0090*/ 	.byte	0x04, 0x1c
        /*0092*/ 	.short	(.L_29 - .L_28)


	//   ....[0]....
.L_28:
        /*0094*/ 	.word	0x00000490


	//   ....[1]....
        /*0098*/ 	.word	0x000004b0


	//----- nvinfo : EIATTR_REQNTID
	.align		4
.L_29:
        /*009c*/ 	.byte	0x04, 0x10
        /*009e*/ 	.short	(.L_31 - .L_30)
.L_30:
        /*00a0*/ 	.word	0x00000080
        /*00a4*/ 	.word	0x00000001
        /*00a8*/ 	.word	0x00000001


	//----- nvinfo : EIATTR_CBANK_PARAM_SIZE
	.align		4
.L_31:
        /*00ac*/ 	.byte	0x03, 0x19
        /*00ae*/ 	.short	0x003c


	//----- nvinfo : EIATTR_PARAM_CBANK
	.align		4
        /*00b0*/ 	.byte	0x04, 0x0a
        /*00b2*/ 	.short	(.L_33 - .L_32)
	.align		4
.L_32:
        /*00b4*/ 	.word	index@(.nv.constant0.triton_poi_fused__native_batch_norm_legit_no_training_convolution_relu_65)
        /*00b8*/ 	.short	0x0210
        /*00ba*/ 	.short	0x003c


	//----- nvinfo : EIATTR_SW_WAR
	.align		4
.L_33:
        /*00bc*/ 	.byte	0x04, 0x36
        /*00be*/ 	.short	(.L_35 - .L_34)
.L_34:
        /*00c0*/ 	.word	0x00000008
.L_35:


//--------------------- .nv.callgraph             --------------------------
	.section	.nv.callgraph,"",@"SHT_CUDA_CALLGRAPH"
	.align	4
	.sectionentsize	8
	.align		4
        /*0000*/ 	.word	0x00000000
	.align		4
        /*0004*/ 	.word	0xffffffff
	.align		4
        /*0008*/ 	.word	0x00000000
	.align		4
        /*000c*/ 	.word	0xfffffffe
	.align		4
        /*0010*/ 	.word	0x00000000
	.align		4
        /*0014*/ 	.word	0xfffffffd
	.align		4
        /*0018*/ 	.word	0x00000000
	.align		4
        /*001c*/ 	.word	0xfffffffc


//--------------------- .nv.constant4             --------------------------
	.section	.nv.constant4,"a",@progbits
	.align	8
	.align		8
.nv.constant4:
        /*0000*/ 	.dword	_$_str
	.align		8
        /*0008*/ 	.dword	_$_str_$_2


//--------------------- .text.triton_poi_fused__native_batch_norm_legit_no_training_convolution_relu_65 --------------------------
	.section	.text.triton_poi_fused__native_batch_norm_legit_no_training_convolution_relu_65,"ax",@progbits
	.align	128
        .global         triton_poi_fused__native_batch_norm_legit_no_training_convolution_relu_65
        .type           triton_poi_fused__native_batch_norm_legit_no_training_convolution_relu_65,@function
        .size           triton_poi_fused__native_batch_norm_legit_no_training_convolution_relu_65,(.L_x_1 - triton_poi_fused__native_batch_norm_legit_no_training_convolution_relu_65)
        .other          triton_poi_fused__native_batch_norm_legit_no_training_convolution_relu_65,@"STO_CUDA_ENTRY STV_DEFAULT"
triton_poi_fused__native_batch_norm_legit_no_training_convolution_relu_65:
.text.triton_poi_fused__native_batch_norm_legit_no_training_convolution_relu_65:
[----:B------:R-:W0:Y:S01]  /*0000*/  LDC R1, c[0x0][0x28] ;  /* 0x00000a00ff017b82 */ /* 0x000e220000000800 */
[----:B------:R-:W1:Y:S01]  /*0010*/  S2R R0, SR_TID.X ;  /* 0x0000000000007919 */ /* 0x000e620000002100 */
[----:B------:R-:W-:-:S06]  /*0020*/  HFMA2.MMA R2, -RZ, RZ, 0, 0 ;  /* 0x00000000ff027435 */ /* 0x000fcc00000001ff */
[----:B------:R-:W2:Y:S01]  /*0030*/  LDC.64 R4, c[0x0][0x228] ;  /* 0x00008a00ff047b82 */ /* 0x000ea20000000a00 */
[----:B------:R-:W-:Y:S01]  /*0040*/  CS2R R10, SRZ ;  /* 0x00000000000a7805 */ /* 0x000fe2000001ff00 */
[----:B------:R-:W3:Y:S01]  /*0050*/  S2R R3, SR_CTAID.X ;  /* 0x0000000000037919 */ /* 0x000ee20000002500 */
[----:B------:R-:W-:-:S05]  /*0060*/  ULDC.64 UR4, c[0x0][0x208] ;  /* 0x0000820000047ab9 */ /* 0x000fca0000000a00 */
[----:B------:R-:W4:Y:S08]  /*0070*/  LDC.64 R18, c[0x0][0x218] ;  /* 0x00008600ff127b82 */ /* 0x000f300000000a00 */
[----:B------:R-:W5:Y:S08]  /*0080*/  LDC.64 R20, c[0x0][0x220] ;  /* 0x00008800ff147b82 */ /* 0x000f700000000a00 */
[----:B------:R-:W5:Y:S01]  /*0090*/  LDC.64 R14, c[0x0][0x238] ;  /* 0x00008e00ff0e7b82 */ /* 0x000f620000000a00 */
[----:B-1----:R-:W-:-:S07]  /*00a0*/  SHF.L.U32 R0, R0, 0x1, RZ ;  /* 0x0000000100007819 */ /* 0x002fce00000006ff */
[----:B------:R-:W1:Y:S01]  /*00b0*/  LDC.64 R22, c[0x0][0x230] ;  /* 0x00008c00ff167b82 */ /* 0x000e620000000a00 */
[----:B------:R-:W-:-:S04]  /*00c0*/  LOP3.LUT R0, R0, 0xfe, RZ, 0xc0, !PT ;  /* 0x000000fe00007812 */ /* 0x000fc800078ec0ff */
[----:B---3--:R-:W-:-:S04]  /*00d0*/  LEA R3, R3, R0, 0x8 ;  /* 0x0000000003037211 */ /* 0x008fc800078e40ff */
[C---:B------:R-:W-:Y:S01]  /*00e0*/  ISETP.GE.AND P0, PT, R3.reuse, 0xe00, PT ;  /* 0x00000e000300780c */ /* 0x040fe20003f06270 */
[----:B------:R-:W-:-:S05]  /*00f0*/  IMAD.HI R0, R3, -0x6db6db6d, R2 ;  /* 0x9249249303007827 */ /* 0x000fca00078e0202 */
[----:B------:R-:W-:-:S04]  /*0100*/  SHF.R.U32.HI R7, RZ, 0x1f, R0 ;  /* 0x0000001fff077819 */ /* 0x000fc80000011600 */
[----:B------:R-:W-:-:S05]  /*0110*/  LEA.HI.SX32 R7, R0, R7, 0x19 ;  /* 0x0000000700077211 */ /* 0x000fca00078fcaff */
[----:B------:R-:W-:Y:S02]  /*0120*/  IMAD R0, R7, -0xe0, R3 ;  /* 0xffffff2007007824 */ /* 0x000fe400078e0203 */
[----:B------:R-:W3:Y:S02]  /*0130*/  LDC.64 R6, c[0x0][0x210] ;  /* 0x00008400ff067b82 */ /* 0x000ee40000000a00 */
[----:B--2---:R-:W-:-:S05]  /*0140*/  IMAD.WIDE R4, R0, 0x4, R4 ;  /* 0x0000000400047825 */ /* 0x004fca00078e0204 */
[----:B------:R2:W3:Y:S01]  /*0150*/  @!P0 LDG.E.EL.64 R10, desc[UR4][R4.64] ;  /* 0x00000004040a8981 */ /* 0x0004e2000c2e1b00 */
[----:B------:R-:W-:Y:S02]  /*0160*/  CS2R R12, SRZ ;  /* 0x00000000000c7805 */ /* 0x000fe4000001ff00 */
[----:B------:R-:W-:Y:S01]  /*0170*/  CS2R R8, SRZ ;  /* 0x0000000000087805 */ /* 0x000fe2000001ff00 */
[----:B----4-:R-:W-:-:S04]  /*0180*/  IMAD.WIDE R18, R0, 0x4, R18 ;  /* 0x0000000400127825 */ /* 0x010fc800078e0212 */
[C---:B-----5:R-:W-:Y:S01]  /*0190*/  IMAD.WIDE R20, R0.reuse, 0x4, R20 ;  /* 0x0000000400147825 */ /* 0x060fe200078e0214 */
[----:B------:R-:W4:Y:S01]  /*01a0*/  @!P0 LDG.E.EL.64 R12, desc[UR4][R18.64] ;  /* 0x00000004120c8981 */ /* 0x000f22000c2e1b00 */
[----:B--2---:R-:W-:Y:S02]  /*01b0*/  CS2R R4, SRZ ;  /* 0x0000000000047805 */ /* 0x004fe4000001ff00 */
[----:B0-----:R-:W-:-:S04]  /*01c0*/  IMAD.WIDE R24, R0, 0x4, R14 ;  /* 0x0000000400187825 */ /* 0x001fc800078e020e */
[----:B---3--:R-:W-:Y:S01]  /*01d0*/  IMAD.WIDE R6, R3, 0x4, R6 ;  /* 0x0000000403067825 */ /* 0x008fe200078e0206 */
[----:B------:R0:W2:Y:S04]  /*01e0*/  @!P0 LDG.E.EL.64 R4, desc[UR4][R20.64] ;  /* 0x0000000414048981 */ /* 0x0000a8000c2e1b00 */
[----:B------:R-:W4:Y:S01]  /*01f0*/  @!P0 LDG.E.64 R8, desc[UR4][R6.64] ;  /* 0x0000000406088981 */ /* 0x000f22000c1e1b00 */
[----:B------:R-:W-:Y:S02]  /*0200*/  CS2R R14, SRZ ;  /* 0x00000000000e7805 */ /* 0x000fe4000001ff00 */
[----:B------:R-:W-:Y:S01]  /*0210*/  CS2R R16, SRZ ;  /* 0x0000000000107805 */ /* 0x000fe2000001ff00 */
[----:B-1----:R-:W-:-:S05]  /*0220*/  IMAD.WIDE R22, R0, 0x4, R22 ;  /* 0x0000000400167825 */ /* 0x002fca00078e0216 */
[----:B------:R-:W3:Y:S04]  /*0230*/  @!P0 LDG.E.EL.64 R14, desc[UR4][R22.64] ;  /* 0x00000004160e8981 */ /* 0x000ee8000c2e1b00 */
[----:B------:R-:W3:Y:S01]  /*0240*/  @!P0 LDG.E.EL.64 R16, desc[UR4][R24.64] ;  /* 0x0000000418108981 */ /* 0x000ee2000c2e1b00 */
[----:B0-----:R-:W-:Y:S01]  /*0250*/  MOV R21, 0x3e800000 ;  /* 0x3e80000000157802 */ /* 0x001fe20000000f00 */
[----:B------:R-:W-:Y:S01]  /*0260*/  FADD R10, R10, 9.9999997473787516356e-06 ;  /* 0x3727c5ac0a0a7421 */ /* 0x000fe20000000000 */
[----:B------:R-:W-:-:S03]  /*0270*/  FADD R11, R11, 9.9999997473787516356e-06 ;  /* 0x3727c5ac0b0b7421 */ /* 0x000fc60000000000 */
[----:B------:R-:W0:Y:S08]  /*0280*/  MUFU.SQRT R0, R10 ;  /* 0x0000000a00007308 */ /* 0x000e300000002000 */
[----:B------:R1:W5:Y:S01]  /*0290*/  MUFU.SQRT R2, R11 ;  /* 0x0000000b00027308 */ /* 0x0003620000002000 */
[C---:B0-----:R-:W-:Y:S02]  /*02a0*/  FSETP.GT.AND P1, PT, R0.reuse, 8.50705917302346158658e+37, PT ;  /* 0x7e8000000000780b */ /* 0x041fe40003f24000 */
[----:B------:R-:W-:Y:S01]  /*02b0*/  FSETP.GEU.AND P3, PT, R0, 1.175494350822287508e-38, PT ;  /* 0x008000000000780b */ /* 0x000fe20003f6e000 */
[----:B-1----:R-:W0:Y:S01]  /*02c0*/  LDC.64 R10, c[0x0][0x240] ;  /* 0x00009000ff0a7b82 */ /* 0x002e220000000a00 */
[----:B-----5:R-:W-:-:S02]  /*02d0*/  FSETP.GT.AND P2, PT, R2, 8.50705917302346158658e+37, PT ;  /* 0x7e8000000200780b */ /* 0x020fc40003f44000 */
[----:B------:R-:W-:-:S07]  /*02e0*/  FSETP.GEU.AND P4, PT, R2, 1.175494350822287508e-38, PT ;  /* 0x008000000200780b */ /* 0x000fce0003f8e000 */
[----:B------:R-:W-:-:S04]  /*02f0*/  @P1 FMUL R0, R0, 0.25 ;  /* 0x3e80000000001820 */ /* 0x000fc80000400000 */
[----:B------:R-:W-:Y:S01]  /*0300*/  @!P3 FMUL R0, R0, 16777216 ;  /* 0x4b8000000000b820 */ /* 0x000fe20000400000 */
[----:B------:R-:W-:-:S04]  /*0310*/  @P2 FMUL R2, R2, 0.25 ;  /* 0x3e80000002022820 */ /* 0x000fc80000400000 */
[----:B------:R-:W-:Y:S01]  /*0320*/  @!P4 FMUL R2, R2, 16777216 ;  /* 0x4b8000000202c820 */ /* 0x000fe20000400000 */
[----:B------:R-:W1:Y:S01]  /*0330*/  MUFU.RCP R0, R0 ;  /* 0x0000000000007308 */ /* 0x000e620000001000 */
[----:B------:R-:W-:-:S07]  /*0340*/  FSEL R19, R21, 1, P1 ;  /* 0x3f80000015137808 */ /* 0x000fce0000800000 */
[----:B------:R-:W5:Y:S01]  /*0350*/  MUFU.RCP R2, R2 ;  /* 0x0000000200027308 */ /* 0x000f620000001000 */
[----:B------:R-:W-:Y:S01]  /*0360*/  FSEL R21, R21, 1, P2 ;  /* 0x3f80000015157808 */ /* 0x000fe20001000000 */
[----:B------:R-:W-:Y:S01]  /*0370*/  @!P3 FMUL R19, R19, 16777216 ;  /* 0x4b8000001313b820 */ /* 0x000fe20000400000 */
[----:B----4-:R-:W-:Y:S01]  /*0380*/  FADD R8, R12, R8 ;  /* 0x000000080c087221 */ /* 0x010fe20000000000 */
[----:B------:R-:W-:Y:S02]  /*0390*/  FADD R9, R13, R9 ;  /* 0x000000090d097221 */ /* 0x000fe40000000000 */
[----:B------:R-:W-:Y:S01]  /*03a0*/  @!P4 FMUL R21, R21, 16777216 ;  /* 0x4b8000001515c820 */ /* 0x000fe20000400000 */
[----:B-1----:R-:W-:Y:S01]  /*03b0*/  FMUL R19, R0, R19 ;  /* 0x0000001300137220 */ /* 0x002fe20000400000 */
[----:B--2---:R-:W-:Y:S01]  /*03c0*/  FADD R4, R8, -R4 ;  /* 0x8000000408047221 */ /* 0x004fe20000000000 */
[----:B------:R-:W-:Y:S01]  /*03d0*/  FADD R5, R9, -R5 ;  /* 0x8000000509057221 */ /* 0x000fe20000000000 */
[----:B-----5:R-:W-:-:S02]  /*03e0*/  FMUL R0, R2, R21 ;  /* 0x0000001502007220 */ /* 0x020fc40000400000 */
[----:B------:R-:W-:Y:S02]  /*03f0*/  FMUL R19, R4, R19 ;  /* 0x0000001304137220 */ /* 0x000fe40000400000 */
[----:B------:R-:W-:Y:S02]  /*0400*/  FMUL R0, R5, R0 ;  /* 0x0000000005007220 */ /* 0x000fe40000400000 */
[----:B---3--:R-:W-:Y:S02]  /*0410*/  FFMA R14, R19, R14, R16 ;  /* 0x0000000e130e7223 */ /* 0x008fe40000000010 */
[----:B------:R-:W-:Y:S01]  /*0420*/  FFMA R0, R0, R15, R17 ;  /* 0x0000000f00007223 */ /* 0x000fe20000000011 */
[----:B------:R1:W-:Y:S02]  /*0430*/  @!P0 STG.E.64 desc[UR4][R6.64], R8 ;  /* 0x0000000806008986 */ /* 0x0003e4000c101b04 */
[----:B------:R-:W-:Y:S02]  /*0440*/  FSETP.GEU.AND P1, PT, R14, RZ, PT ;  /* 0x000000ff0e00720b */ /* 0x000fe40003f2e000 */
[----:B------:R-:W-:Y:S01]  /*0450*/  FSETP.GEU.AND P2, PT, R0, RZ, PT ;  /* 0x000000ff0000720b */ /* 0x000fe20003f4e000 */
[----:B0-----:R-:W-:Y:S01]  /*0460*/  IMAD.WIDE R10, R3, 0x4, R10 ;  /* 0x00000004030a7825 */ /* 0x001fe200078e020a */
[----:B------:R-:W-:-:S02]  /*0470*/  FSEL R14, R14, RZ, P1 ;  /* 0x000000ff0e0e7208 */ /* 0x000fc40000800000 */
[----:B------:R-:W-:Y:S01]  /*0480*/  FSEL R15, R0, RZ, P2 ;  /* 0x000000ff000f7208 */ /* 0x000fe20001000000 */
[----:B------:R-:W-:Y:S08]  /*0490*/  @P0 EXIT ;  /* 0x000000000000094d */ /* 0x000ff00003800000 */
[----:B------:R-:W-:Y:S01]  /*04a0*/  STG.E.64 desc[UR4][R10.64], R14 ;  /* 0x0000000e0a007986 */ /* 0x000fe2000c101b04 */
[----:B------:R-:W-:Y:S05]  /*04b0*/  EXIT ;  /* 0x000000000000794d */ /* 0x000fea0003800000 */
.L_x_0:
[----:B------:R-:W-:-:S00]  /*04c0*/  BRA `(.L_x_0) ;  /* 0xfffffffc00fc7947 */ /* 0x000fc0000383ffff */
[----:B------:R-:W-:-:S00]  /*04d0*/  NOP ;  /* 0x0000000000007918 */ /* 0x000fc00000000000 */
        /* <DEDUP_REMOVED lines=10> */
.L_x_1:


//--------------------- .nv.global.init           --------------------------
	.section	.nv.global.init,"aw",@progbits
.nv.global.init:
	.type		_$_str,@object
	.size		_$_str,(_$_str_$_2 - _$_str)
_$_str:
        /*0000*/ 	.byte	0x5f, 0x5f, 0x43, 0x55, 0x44, 0x41, 0x5f, 0x46, 0x54, 0x5a, 0x00
	.type		_$_str_$_2,@object
	.size		_$_str_$_2,(.L_1 - _$_str_$_2)
_$_str_$_2:
        /*000b*/ 	.byte	0x5f, 0x5f, 0x43, 0x55, 0x44, 0x41, 0x5f, 0x50, 0x52, 0x45, 0x43, 0x5f, 0x53, 0x51, 0x52, 0x54
        /*001b*/ 	.byte	0x00
.L_1:


//--------------------- .nv.constant0.triton_poi_fused__native_batch_norm_legit_no_training_convolution_relu_65 --------------------------
	.section	.nv.constant0.triton_poi_fused__native_batch_norm_legit_no_training_convolution_relu_65,"a",@progbits
	.sectionflags	@""
	.align	4
.nv.constant0.triton_poi_fused__native_batch_norm_legit_no_training_convolution_relu_65:
	.zero		588
